//
// Generated by NVIDIA NVVM Compiler
//
// Compiler Build ID: CL-36424714
// Cuda compilation tools, release 13.0, V13.0.88
// Based on NVVM 20.0.0
//

.version 9.0
.target sm_100
.address_size 64

	// .globl	_Z19register_usage_testPii

.visible .entry _Z19register_usage_testPii(
	.param .u64 .ptr .align 1 _Z19register_usage_testPii_param_0,
	.param .u32 _Z19register_usage_testPii_param_1
)
{
	.reg .pred 	%p<2>;
	.reg .b32 	%r<7>;
	.reg .b64 	%rd<5>;

	ld.param.u64 	%rd1, [_Z19register_usage_testPii_param_0];
	ld.param.u32 	%r2, [_Z19register_usage_testPii_param_1];
	mov.u32 	%r3, %ctaid.x;
	mov.u32 	%r4, %ntid.x;
	mov.u32 	%r5, %tid.x;
	mad.lo.s32 	%r1, %r3, %r4, %r5;
	setp.ge.s32 	%p1, %r1, %r2;
	@%p1 bra 	$L__BB0_2;
	cvta.to.global.u64 	%rd2, %rd1;
	mul.wide.s32 	%rd3, %r1, 4;
	add.s64 	%rd4, %rd2, %rd3;
	mov.b32 	%r6, 5686;
	st.global.u32 	[%rd4], %r6;
$L__BB0_2:
	ret;

}


// ===== COMPILED SASS (sm_100) =====

	.target	sm_100

	.elftype	@"ET_EXEC"


//--------------------- .note.nv.tkinfo           --------------------------
	.section	.note.nv.tkinfo,"",@"SHT_NOTE"
	.sectionflags	@"SHF_NOTE_NV_TKINFO"
	.tkinfo
        /*0018*/ 	.word	0x00000002
        /*0030*/ 	.string	""
        /*0030*/ 	.string	"ptxas"
        /*0030*/ 	.string	"Cuda compilation tools, release 13.0, V13.0.88"
        /*0030*/ 	.string	"Build cuda_13.0.r13.0/compiler.36424714_0"
        /*0030*/ 	.string	"-arch sm_100 -m 64 "



//--------------------- .note.nv.cuinfo           --------------------------
	.section	.note.nv.cuinfo,"",@"SHT_NOTE"
	.sectionflags	@"SHF_NOTE_NV_CUINFO"
        /*0018*/ 	.short	0x0002
        /*001a*/ 	.short	0x0064
        /*001c*/ 	.short	0x0082
	.zero		2


//--------------------- .nv.info                  --------------------------
	.section	.nv.info,"",@"SHT_CUDA_INFO"
	.align	4


	//----- nvinfo : EIATTR_REGCOUNT
	.align		4
        /*0000*/ 	.byte	0x04, 0x2f
        /*0002*/ 	.short	(.L_1 - .L_0)
	.align		4
.L_0:
        /*0004*/ 	.word	index@(_Z19register_usage_testPii)
        /*0008*/ 	.word	0x0000000a


	//----- nvinfo : EIATTR_FRAME_SIZE
	.align		4
.L_1:
        /*000c*/ 	.byte	0x04, 0x11
        /*000e*/ 	.short	(.L_3 - .L_2)
	.align		4
.L_2:
        /*0010*/ 	.word	index@(_Z19register_usage_testPii)
        /*0014*/ 	.word	0x00000000


	//----- nvinfo : EIATTR_MIN_STACK_SIZE
	.align		4
.L_3:
        /*0018*/ 	.byte	0x04, 0x12
        /*001a*/ 	.short	(.L_5 - .L_4)
	.align		4
.L_4:
        /*001c*/ 	.word	index@(_Z19register_usage_testPii)
        /*0020*/ 	.word	0x00000000
.L_5:


//--------------------- .nv.compat                --------------------------
	.section	.nv.compat,"",@"SHT_CUDA_COMPAT_INFO"
	.align	4
        /*0000*/ 	.byte	0x02, 0x09, 0x00, 0x00, 0x02, 0x02, 0x01, 0x00, 0x02, 0x05, 0x05, 0x00, 0x03, 0x07, 0x01, 0x01
        /*0010*/ 	.byte	0x02, 0x03, 0x00, 0x00, 0x02, 0x06, 0x01, 0x00, 0x04, 0x0b, 0x08, 0x00, 0x09, 0x00, 0x00, 0x00
        /*0020*/ 	.byte	0x00, 0x00, 0x00, 0x00


//--------------------- .nv.info._Z19register_usage_testPii --------------------------
	.section	.nv.info._Z19register_usage_testPii,"",@"SHT_CUDA_INFO"
	.sectionflags	@""
	.align	4


	//----- nvinfo : EIATTR_CUDA_API_VERSION
	.align		4
        /*0000*/ 	.byte	0x04, 0x37
        /*0002*/ 	.short	(.L_7 - .L_6)
.L_6:
        /*0004*/ 	.word	0x00000082


	//----- nvinfo : EIATTR_KPARAM_INFO
	.align		4
.L_7:
        /*0008*/ 	.byte	0x04, 0x17
        /*000a*/ 	.short	(.L_9 - .L_8)
.L_8:
        /*000c*/ 	.word	0x00000000
        /*0010*/ 	.short	0x0001
        /*0012*/ 	.short	0x0008
        /*0014*/ 	.byte	0x00, 0xf0, 0x11, 0x00


	//----- nvinfo : EIATTR_KPARAM_INFO
	.align		4
.L_9:
        /*0018*/ 	.byte	0x04, 0x17
        /*001a*/ 	.short	(.L_11 - .L_10)
.L_10:
        /*001c*/ 	.word	0x00000000
        /*0020*/ 	.short	0x0000
        /*0022*/ 	.short	0x0000
        /*0024*/ 	.byte	0x00, 0xf5, 0x21, 0x00


	//----- nvinfo : EIATTR_SPARSE_MMA_MASK
	.align		4
.L_11:
        /*0028*/ 	.byte	0x03, 0x50
        /*002a*/ 	.short	0x0000


	//----- nvinfo : EIATTR_MAXREG_COUNT
	.align		4
        /*002c*/ 	.byte	0x03, 0x1b
        /*002e*/ 	.short	0x00ff


	//----- nvinfo : EIATTR_MERCURY_ISA_VERSION
	.align		4
        /*0030*/ 	.byte	0x03, 0x5f
        /*0032*/ 	.short	0x0101


	//----- nvinfo : EIATTR_VRC_CTA_INIT_COUNT
	.align		4
        /*0034*/ 	.byte	0x02, 0x4a
	.zero		1
	.zero		1


	//----- nvinfo : EIATTR_EXIT_INSTR_OFFSETS
	.align		4
        /*0038*/ 	.byte	0x04, 0x1c
        /*003a*/ 	.short	(.L_13 - .L_12)


	//   ....[0]....
.L_12:
        /*003c*/ 	.word	0x00000070


	//   ....[1]....
        /*0040*/ 	.word	0x000000d0


	//----- nvinfo : EIATTR_CBANK_PARAM_SIZE
	.align		4
.L_13:
        /*0044*/ 	.byte	0x03, 0x19
        /*0046*/ 	.short	0x000c


	//----- nvinfo : EIATTR_PARAM_CBANK
	.align		4
        /*0048*/ 	.byte	0x04, 0x0a
        /*004a*/ 	.short	(.L_15 - .L_14)
	.align		4
.L_14:
        /*004c*/ 	.word	index@(.nv.constant0._Z19register_usage_testPii)
        /*0050*/ 	.short	0x0380
        /*0052*/ 	.short	0x000c


	//----- nvinfo : EIATTR_SW_WAR
	.align		4
.L_15:
        /*0054*/ 	.byte	0x04, 0x36
        /*0056*/ 	.short	(.L_17 - .L_16)
.L_16:
        /*0058*/ 	.word	0x00000008
.L_17:


//--------------------- .nv.callgraph             --------------------------
	.section	.nv.callgraph,"",@"SHT_CUDA_CALLGRAPH"
	.align	4
	.sectionentsize	8
	.align		4
        /*0000*/ 	.word	0x00000000
	.align		4
        /*0004*/ 	.word	0xffffffff
	.align		4
        /*0008*/ 	.word	0x00000000
	.align		4
        /*000c*/ 	.word	0xfffffffe
	.align		4
        /*0010*/ 	.word	0x00000000
	.align		4
        /*0014*/ 	.word	0xfffffffd
	.align		4
        /*0018*/ 	.word	0x00000000
	.align		4
        /*001c*/ 	.word	0xfffffffc


//--------------------- .text._Z19register_usage_testPii --------------------------
	.section	.text._Z19register_usage_testPii,"ax",@progbits
	.align	128
        .global         _Z19register_usage_testPii
        .type           _Z19register_usage_testPii,@function
        .size           _Z19register_usage_testPii,(.L_x_1 - _Z19register_usage_testPii)
        .other          _Z19register_usage_testPii,@"STO_CUDA_ENTRY STV_DEFAULT"
_Z19register_usage_testPii:
.text._Z19register_usage_testPii:
[----:B------:R-:W-:Y:S01]  /*0000*/  LDC R1, c[0x0][0x37c] ;  /* 0x0000df00ff017b82 */ /* 0x000fe20000000800 */
[----:B------:R-:W0:Y:S07]  /*0010*/  S2R R0, SR_TID.X ;  /* 0x0000000000007919 */ /* 0x000e2e0000002100 */
[----:B------:R-:W0:Y:S01]  /*0020*/  S2UR UR4, SR_CTAID.X ;  /* 0x00000000000479c3 */ /* 0x000e220000002500 */
[----:B------:R-:W1:Y:S07]  /*0030*/  LDCU UR5, c[0x0][0x388] ;  /* 0x00007100ff0577ac */ /* 0x000e6e0008000800 */
[----:B------:R-:W0:Y:S02]  /*0040*/  LDC R5, c[0x0][0x360] ;  /* 0x0000d800ff057b82 */ /* 0x000e240000000800 */
[----:B0-----:R-:W-:-:S05]  /*0050*/  IMAD R5, R5, UR4, R0 ;  /* 0x0000000405057c24 */ /* 0x001fca000f8e0200 */
[----:B-1----:R-:W-:-:S13]  /*0060*/  ISETP.GE.AND P0, PT, R5, UR5, PT ;  /* 0x0000000505007c0c */ /* 0x002fda000bf06270 */
[----:B------:R-:W-:Y:S05]  /*0070*/  @P0 EXIT ;  /* 0x000000000000094d */ /* 0x000fea0003800000 */
[----:B------:R-:W0:Y:S01]  /*0080*/  LDC.64 R2, c[0x0][0x380] ;  /* 0x0000e000ff027b82 */ /* 0x000e220000000a00 */
[----:B------:R-:W1:Y:S01]  /*0090*/  LDCU.64 UR4, c[0x0][0x358] ;  /* 0x00006b00ff0477ac */ /* 0x000e620008000a00 */
[----:B------:R-:W-:Y:S02]  /*00a0*/  HFMA2 R7, -RZ, RZ, 0, 0.0015163421630859375 ;  /* 0x00001636ff077431 */ /* 0x000fe400000001ff */
[----:B0-----:R-:W-:-:S05]  /*00b0*/  IMAD.WIDE R2, R5, 0x4, R2 ;  /* 0x0000000405027825 */ /* 0x001fca00078e0202 */
[----:B-1----:R-:W-:Y:S01]  /*00c0*/  STG.E desc[UR4][R2.64], R7 ;  /* 0x0000000702007986 */ /* 0x002fe2000c101904 */
[----:B------:R-:W-:Y:S05]  /*00d0*/  EXIT ;  /* 0x000000000000794d */ /* 0x000fea0003800000 */
.L_x_0:
[----:B------:R-:W-:-:S00]  /*00e0*/  BRA `(.L_x_0) ;  /* 0xfffffffc00fc7947 */ /* 0x000fc0000383ffff */
[----:B------:R-:W-:-:S00]  /*00f0*/  NOP ;  /* 0x0000000000007918 */ /* 0x000fc00000000000 */
        /* <DEDUP_REMOVED lines=8> */
.L_x_1:


//--------------------- .nv.shared.reserved.0     --------------------------
	.section	.nv.shared.reserved.0,"aw",@nobits
	.weak		__nv_reservedSMEM_offset_0_alias
	.size		__nv_reservedSMEM_offset_0_alias, 0, 64
	.other		__nv_reservedSMEM_offset_0_alias,@"STO_CUDA_RESERVED_SHARED STV_DEFAULT"
__nv_reservedSMEM_offset_0_alias:
	.zero		0
	.zero		64


//--------------------- .nv.constant0._Z19register_usage_testPii --------------------------
	.section	.nv.constant0._Z19register_usage_testPii,"a",@progbits
	.sectionflags	@""
	.align	4
.nv.constant0._Z19register_usage_testPii:
	.zero		908


//--------------------- SYMBOLS --------------------------

	.type		.nv.reservedSmem.offset0,@object
	.size		.nv.reservedSmem.offset0,0x4
